//
// Generated by NVIDIA NVVM Compiler
//
// Compiler Build ID: CL-36424714
// Cuda compilation tools, release 13.0, V13.0.88
// Based on NVVM 20.0.0
//

.version 9.0
.target sm_100
.address_size 64

	// .globl	resize_frame_kernel

.visible .entry resize_frame_kernel(
	.param .u64 .ptr .align 1 resize_frame_kernel_param_0,
	.param .u32 resize_frame_kernel_param_1,
	.param .u32 resize_frame_kernel_param_2,
	.param .u64 .ptr .align 1 resize_frame_kernel_param_3,
	.param .u32 resize_frame_kernel_param_4,
	.param .u32 resize_frame_kernel_param_5,
	.param .u32 resize_frame_kernel_param_6,
	.param .u64 .ptr .align 1 resize_frame_kernel_param_7
)
{
	.reg .pred 	%p<7>;
	.reg .b16 	%rs<8>;
	.reg .b32 	%r<41>;
	.reg .b64 	%rd<13>;
	.reg .b64 	%fd<7>;

	ld.param.u64 	%rd5, [resize_frame_kernel_param_0];
	ld.param.u32 	%r13, [resize_frame_kernel_param_1];
	ld.param.u32 	%r14, [resize_frame_kernel_param_2];
	ld.param.u64 	%rd6, [resize_frame_kernel_param_3];
	ld.param.u32 	%r15, [resize_frame_kernel_param_4];
	ld.param.u32 	%r16, [resize_frame_kernel_param_5];
	ld.param.u32 	%r17, [resize_frame_kernel_param_6];
	ld.param.u64 	%rd7, [resize_frame_kernel_param_7];
	mov.u32 	%r1, %ntid.x;
	mov.u32 	%r18, %ctaid.x;
	mov.u32 	%r19, %tid.x;
	mad.lo.s32 	%r39, %r1, %r18, %r19;
	setp.ge.s32 	%p1, %r39, %r15;
	@%p1 bra 	$L__BB0_8;
	mov.u32 	%r20, %ntid.y;
	mov.u32 	%r21, %ctaid.y;
	mov.u32 	%r22, %tid.y;
	mad.lo.s32 	%r3, %r20, %r21, %r22;
	mov.u32 	%r23, %nctaid.y;
	mul.lo.s32 	%r4, %r20, %r23;
	mov.u32 	%r24, %nctaid.x;
	mul.lo.s32 	%r5, %r1, %r24;
	cvta.to.global.u64 	%rd1, %rd5;
	cvta.to.global.u64 	%rd2, %rd7;
	cvta.to.global.u64 	%rd3, %rd6;
$L__BB0_2:
	setp.ge.s32 	%p2, %r3, %r16;
	@%p2 bra 	$L__BB0_7;
	mul.lo.s32 	%r25, %r39, %r13;
	div.s32 	%r7, %r25, %r15;
	mov.u32 	%r40, %r3;
$L__BB0_4:
	mul.lo.s32 	%r26, %r40, %r14;
	div.s32 	%r27, %r26, %r16;
	mad.lo.s32 	%r28, %r27, %r13, %r7;
	mul.lo.s32 	%r29, %r28, 3;
	cvt.s64.s32 	%rd8, %r29;
	add.s64 	%rd9, %rd1, %rd8;
	ld.global.u8 	%rs1, [%rd9];
	ld.global.u8 	%rs2, [%rd9+1];
	ld.global.u8 	%rs3, [%rd9+2];
	cvt.rn.f64.u16 	%fd1, %rs3;
	mul.f64 	%fd2, %fd1, 0d3FD3333333333333;
	cvt.rn.f64.u16 	%fd3, %rs2;
	fma.rn.f64 	%fd4, %fd3, 0d3FE2E147AE147AE1, %fd2;
	cvt.rn.f64.u16 	%fd5, %rs1;
	fma.rn.f64 	%fd6, %fd5, 0d3FBC28F5C28F5C29, %fd4;
	cvt.rzi.u32.f64 	%r30, %fd6;
	and.b32  	%r31, %r30, 255;
	setp.ge.s32 	%p3, %r31, %r17;
	selp.u32 	%r9, 1, 0, %p3;
	shr.s32 	%r32, %r40, 31;
	shr.u32 	%r33, %r32, 29;
	add.s32 	%r34, %r40, %r33;
	shr.s32 	%r35, %r34, 3;
	mad.lo.s32 	%r10, %r35, %r15, %r39;
	mul.wide.s32 	%rd10, %r10, 4;
	add.s64 	%rd4, %rd2, %rd10;
$L__BB0_5:
	atom.global.exch.b32 	%r36, [%rd4], 1;
	setp.ne.s32 	%p4, %r36, 0;
	@%p4 bra 	$L__BB0_5;
	cvt.s64.s32 	%rd11, %r10;
	add.s64 	%rd12, %rd3, %rd11;
	ld.global.u8 	%rs4, [%rd12];
	and.b32  	%r37, %r40, 7;
	cvt.u16.u32 	%rs5, %r9;
	shl.b16 	%rs6, %rs5, %r37;
	or.b16  	%rs7, %rs4, %rs6;
	st.global.u8 	[%rd12], %rs7;
	atom.global.exch.b32 	%r38, [%rd4], 0;
	add.s32 	%r40, %r40, %r4;
	setp.lt.s32 	%p5, %r40, %r16;
	@%p5 bra 	$L__BB0_4;
$L__BB0_7:
	add.s32 	%r39, %r39, %r5;
	setp.lt.s32 	%p6, %r39, %r15;
	@%p6 bra 	$L__BB0_2;
$L__BB0_8:
	ret;

}


// ===== COMPILED SASS (sm_100) =====

	.target	sm_100

	.elftype	@"ET_EXEC"


//--------------------- .note.nv.tkinfo           --------------------------
	.section	.note.nv.tkinfo,"",@"SHT_NOTE"
	.sectionflags	@"SHF_NOTE_NV_TKINFO"
	.tkinfo
        /*0018*/ 	.word	0x00000002
        /*0030*/ 	.string	""
        /*0030*/ 	.string	"ptxas"
        /*0030*/ 	.string	"Cuda compilation tools, release 13.0, V13.0.88"
        /*0030*/ 	.string	"Build cuda_13.0.r13.0/compiler.36424714_0"
        /*0030*/ 	.string	"-arch sm_100 -m 64 "



//--------------------- .note.nv.cuinfo           --------------------------
	.section	.note.nv.cuinfo,"",@"SHT_NOTE"
	.sectionflags	@"SHF_NOTE_NV_CUINFO"
        /*0018*/ 	.short	0x0002
        /*001a*/ 	.short	0x0064
        /*001c*/ 	.short	0x0082
	.zero		2


//--------------------- .nv.info                  --------------------------
	.section	.nv.info,"",@"SHT_CUDA_INFO"
	.align	4


	//----- nvinfo : EIATTR_REGCOUNT
	.align		4
        /*0000*/ 	.byte	0x04, 0x2f
        /*0002*/ 	.short	(.L_1 - .L_0)
	.align		4
.L_0:
        /*0004*/ 	.word	index@(resize_frame_kernel)
        /*0008*/ 	.word	0x00000011


	//----- nvinfo : EIATTR_FRAME_SIZE
	.align		4
.L_1:
        /*000c*/ 	.byte	0x04, 0x11
        /*000e*/ 	.short	(.L_3 - .L_2)
	.align		4
.L_2:
        /*0010*/ 	.word	index@(resize_frame_kernel)
        /*0014*/ 	.word	0x00000000


	//----- nvinfo : EIATTR_MIN_STACK_SIZE
	.align		4
.L_3:
        /*0018*/ 	.byte	0x04, 0x12
        /*001a*/ 	.short	(.L_5 - .L_4)
	.align		4
.L_4:
        /*001c*/ 	.word	index@(resize_frame_kernel)
        /*0020*/ 	.word	0x00000000
.L_5:


//--------------------- .nv.compat                --------------------------
	.section	.nv.compat,"",@"SHT_CUDA_COMPAT_INFO"
	.align	4
        /*0000*/ 	.byte	0x02, 0x09, 0x00, 0x00, 0x02, 0x02, 0x01, 0x00, 0x02, 0x05, 0x05, 0x00, 0x03, 0x07, 0x01, 0x01
        /*0010*/ 	.byte	0x02, 0x03, 0x00, 0x00, 0x02, 0x06, 0x01, 0x00, 0x04, 0x0b, 0x08, 0x00, 0x01, 0x00, 0x00, 0x00
        /*0020*/ 	.byte	0x00, 0x00, 0x00, 0x00


//--------------------- .nv.info.resize_frame_kernel --------------------------
	.section	.nv.info.resize_frame_kernel,"",@"SHT_CUDA_INFO"
	.sectionflags	@""
	.align	4


	//----- nvinfo : EIATTR_CUDA_API_VERSION
	.align		4
        /*0000*/ 	.byte	0x04, 0x37
        /*0002*/ 	.short	(.L_7 - .L_6)
.L_6:
        /*0004*/ 	.word	0x00000082


	//----- nvinfo : EIATTR_KPARAM_INFO
	.align		4
.L_7:
        /*0008*/ 	.byte	0x04, 0x17
        /*000a*/ 	.short	(.L_9 - .L_8)
.L_8:
        /*000c*/ 	.word	0x00000000
        /*0010*/ 	.short	0x0007
        /*0012*/ 	.short	0x0028
        /*0014*/ 	.byte	0x00, 0xf5, 0x21, 0x00


	//----- nvinfo : EIATTR_KPARAM_INFO
	.align		4
.L_9:
        /*0018*/ 	.byte	0x04, 0x17
        /*001a*/ 	.short	(.L_11 - .L_10)
.L_10:
        /*001c*/ 	.word	0x00000000
        /*0020*/ 	.short	0x0006
        /*0022*/ 	.short	0x0020
        /*0024*/ 	.byte	0x00, 0xf0, 0x11, 0x00


	//----- nvinfo : EIATTR_KPARAM_INFO
	.align		4
.L_11:
        /*0028*/ 	.byte	0x04, 0x17
        /*002a*/ 	.short	(.L_13 - .L_12)
.L_12:
        /*002c*/ 	.word	0x00000000
        /*0030*/ 	.short	0x0005
        /*0032*/ 	.short	0x001c
        /*0034*/ 	.byte	0x00, 0xf0, 0x11, 0x00


	//----- nvinfo : EIATTR_KPARAM_INFO
	.align		4
.L_13:
        /*0038*/ 	.byte	0x04, 0x17
        /*003a*/ 	.short	(.L_15 - .L_14)
.L_14:
        /*003c*/ 	.word	0x00000000
        /*0040*/ 	.short	0x0004
        /*0042*/ 	.short	0x0018
        /*0044*/ 	.byte	0x00, 0xf0, 0x11, 0x00


	//----- nvinfo : EIATTR_KPARAM_INFO
	.align		4
.L_15:
        /*0048*/ 	.byte	0x04, 0x17
        /*004a*/ 	.short	(.L_17 - .L_16)
.L_16:
        /*004c*/ 	.word	0x00000000
        /*0050*/ 	.short	0x0003
        /*0052*/ 	.short	0x0010
        /*0054*/ 	.byte	0x00, 0xf5, 0x21, 0x00


	//----- nvinfo : EIATTR_KPARAM_INFO
	.align		4
.L_17:
        /*0058*/ 	.byte	0x04, 0x17
        /*005a*/ 	.short	(.L_19 - .L_18)
.L_18:
        /*005c*/ 	.word	0x00000000
        /*0060*/ 	.short	0x0002
        /*0062*/ 	.short	0x000c
        /*0064*/ 	.byte	0x00, 0xf0, 0x11, 0x00


	//----- nvinfo : EIATTR_KPARAM_INFO
	.align		4
.L_19:
        /*0068*/ 	.byte	0x04, 0x17
        /*006a*/ 	.short	(.L_21 - .L_20)
.L_20:
        /*006c*/ 	.word	0x00000000
        /*0070*/ 	.short	0x0001
        /*0072*/ 	.short	0x0008
        /*0074*/ 	.byte	0x00, 0xf0, 0x11, 0x00


	//----- nvinfo : EIATTR_KPARAM_INFO
	.align		4
.L_21:
        /*0078*/ 	.byte	0x04, 0x17
        /*007a*/ 	.short	(.L_23 - .L_22)
.L_22:
        /*007c*/ 	.word	0x00000000
        /*0080*/ 	.short	0x0000
        /*0082*/ 	.short	0x0000
        /*0084*/ 	.byte	0x00, 0xf5, 0x21, 0x00


	//----- nvinfo : EIATTR_SPARSE_MMA_MASK
	.align		4
.L_23:
        /*0088*/ 	.byte	0x03, 0x50
        /*008a*/ 	.short	0x0000


	//----- nvinfo : EIATTR_MAXREG_COUNT
	.align		4
        /*008c*/ 	.byte	0x03, 0x1b
        /*008e*/ 	.short	0x00ff


	//----- nvinfo : EIATTR_MERCURY_ISA_VERSION
	.align		4
        /*0090*/ 	.byte	0x03, 0x5f
        /*0092*/ 	.short	0x0101


	//----- nvinfo : EIATTR_VRC_CTA_INIT_COUNT
	.align		4
        /*0094*/ 	.byte	0x02, 0x4a
	.zero		1
	.zero		1


	//----- nvinfo : EIATTR_EXIT_INSTR_OFFSETS
	.align		4
        /*0098*/ 	.byte	0x04, 0x1c
        /*009a*/ 	.short	(.L_25 - .L_24)


	//   ....[0]....
.L_24:
        /*009c*/ 	.word	0x00000070


	//   ....[1]....
        /*00a0*/ 	.word	0x00000870


	//----- nvinfo : EIATTR_CRS_STACK_SIZE
	.align		4
.L_25:
        /*00a4*/ 	.byte	0x04, 0x1e
        /*00a6*/ 	.short	(.L_27 - .L_26)
.L_26:
        /*00a8*/ 	.word	0x00000000


	//----- nvinfo : EIATTR_CBANK_PARAM_SIZE
	.align		4
.L_27:
        /*00ac*/ 	.byte	0x03, 0x19
        /*00ae*/ 	.short	0x0030


	//----- nvinfo : EIATTR_PARAM_CBANK
	.align		4
        /*00b0*/ 	.byte	0x04, 0x0a
        /*00b2*/ 	.short	(.L_29 - .L_28)
	.align		4
.L_28:
        /*00b4*/ 	.word	index@(.nv.constant0.resize_frame_kernel)
        /*00b8*/ 	.short	0x0380
        /*00ba*/ 	.short	0x0030


	//----- nvinfo : EIATTR_SW_WAR
	.align		4
.L_29:
        /*00bc*/ 	.byte	0x04, 0x36
        /*00be*/ 	.short	(.L_31 - .L_30)
.L_30:
        /*00c0*/ 	.word	0x00000008
.L_31:


//--------------------- .nv.callgraph             --------------------------
	.section	.nv.callgraph,"",@"SHT_CUDA_CALLGRAPH"
	.align	4
	.sectionentsize	8
	.align		4
        /*0000*/ 	.word	0x00000000
	.align		4
        /*0004*/ 	.word	0xffffffff
	.align		4
        /*0008*/ 	.word	0x00000000
	.align		4
        /*000c*/ 	.word	0xfffffffe
	.align		4
        /*0010*/ 	.word	0x00000000
	.align		4
        /*0014*/ 	.word	0xfffffffd
	.align		4
        /*0018*/ 	.word	0x00000000
	.align		4
        /*001c*/ 	.word	0xfffffffc


//--------------------- .text.resize_frame_kernel --------------------------
	.section	.text.resize_frame_kernel,"ax",@progbits
	.align	128
        .global         resize_frame_kernel
        .type           resize_frame_kernel,@function
        .size           resize_frame_kernel,(.L_x_7 - resize_frame_kernel)
        .other          resize_frame_kernel,@"STO_CUDA_ENTRY STV_DEFAULT"
resize_frame_kernel:
.text.resize_frame_kernel:
[----:B------:R-:W-:Y:S01]  /*0000*/  LDC R1, c[0x0][0x37c] ;  /* 0x0000df00ff017b82 */ /* 0x000fe20000000800 */
[----:B------:R-:W0:Y:S01]  /*0010*/  S2R R2, SR_CTAID.X ;  /* 0x0000000000027919 */ /* 0x000e220000002500 */
[----:B------:R-:W0:Y:S01]  /*0020*/  LDCU UR5, c[0x0][0x360] ;  /* 0x00006c00ff0577ac */ /* 0x000e220008000800 */
[----:B------:R-:W0:Y:S01]  /*0030*/  S2R R3, SR_TID.X ;  /* 0x0000000000037919 */ /* 0x000e220000002100 */
[----:B------:R-:W1:Y:S01]  /*0040*/  LDCU UR4, c[0x0][0x398] ;  /* 0x00007300ff0477ac */ /* 0x000e620008000800 */
[----:B0-----:R-:W-:-:S05]  /*0050*/  IMAD R2, R2, UR5, R3 ;  /* 0x0000000502027c24 */ /* 0x001fca000f8e0203 */
[----:B-1----:R-:W-:-:S13]  /*0060*/  ISETP.GE.AND P0, PT, R2, UR4, PT ;  /* 0x0000000402007c0c */ /* 0x002fda000bf06270 */
[----:B------:R-:W-:Y:S05]  /*0070*/  @P0 EXIT ;  /* 0x000000000000094d */ /* 0x000fea0003800000 */
[----:B------:R-:W0:Y:S01]  /*0080*/  S2R R0, SR_CTAID.Y ;  /* 0x0000000000007919 */ /* 0x000e220000002600 */
[----:B------:R-:W1:Y:S01]  /*0090*/  LDCU UR7, c[0x0][0x364] ;  /* 0x00006c80ff0777ac */ /* 0x000e620008000800 */
[----:B------:R-:W0:Y:S01]  /*00a0*/  S2R R3, SR_TID.Y ;  /* 0x0000000000037919 */ /* 0x000e220000002200 */
[----:B------:R-:W1:Y:S01]  /*00b0*/  LDCU UR4, c[0x0][0x374] ;  /* 0x00006e80ff0477ac */ /* 0x000e620008000800 */
[----:B------:R-:W2:Y:S01]  /*00c0*/  LDCU UR6, c[0x0][0x370] ;  /* 0x00006e00ff0677ac */ /* 0x000ea20008000800 */
[----:B------:R-:W3:Y:S01]  /*00d0*/  LDCU.64 UR8, c[0x0][0x358] ;  /* 0x00006b00ff0877ac */ /* 0x000ee20008000a00 */
[----:B-1----:R-:W-:Y:S02]  /*00e0*/  UIMAD UR4, UR7, UR4, URZ ;  /* 0x00000004070472a4 */ /* 0x002fe4000f8e02ff */
[----:B--2---:R-:W-:Y:S01]  /*00f0*/  UIMAD UR5, UR5, UR6, URZ ;  /* 0x00000006050572a4 */ /* 0x004fe2000f8e02ff */
[----:B0--3--:R-:W-:-:S11]  /*0100*/  IMAD R0, R0, UR7, R3 ;  /* 0x0000000700007c24 */ /* 0x009fd6000f8e0203 */
.L_x_5:
[----:B0-----:R-:W0:Y:S01]  /*0110*/  LDCU UR6, c[0x0][0x39c] ;  /* 0x00007380ff0677ac */ /* 0x001e220008000800 */
[----:B------:R-:W-:Y:S01]  /*0120*/  BSSY B0, `(.L_x_0) ;  /* 0x0000070000007945 */ /* 0x000fe20003800000 */
[----:B0-----:R-:W-:-:S13]  /*0130*/  ISETP.GE.AND P0, PT, R0, UR6, PT ;  /* 0x0000000600007c0c */ /* 0x001fda000bf06270 */
[----:B-----5:R-:W-:Y:S05]  /*0140*/  @P0 BRA `(.L_x_1) ;  /* 0x0000000400b40947 */ /* 0x020fea0003800000 */
[----:B------:R-:W0:Y:S01]  /*0150*/  LDC R8, c[0x0][0x398] ;  /* 0x0000e600ff087b82 */ /* 0x000e220000000800 */
[----:B------:R-:W1:Y:S02]  /*0160*/  LDCU UR6, c[0x0][0x388] ;  /* 0x00007100ff0677ac */ /* 0x000e640008000800 */
[----:B-1----:R-:W-:Y:S01]  /*0170*/  IMAD R3, R2, UR6, RZ ;  /* 0x0000000602037c24 */ /* 0x002fe2000f8e02ff */
[----:B0-----:R-:W-:-:S04]  /*0180*/  IABS R7, R8 ;  /* 0x0000000800077213 */ /* 0x001fc80000000000 */
[----:B------:R-:W0:Y:S08]  /*0190*/  I2F.RP R6, R7 ;  /* 0x0000000700067306 */ /* 0x000e300000209400 */
[----:B0-----:R-:W0:Y:S02]  /*01a0*/  MUFU.RCP R6, R6 ;  /* 0x0000000600067308 */ /* 0x001e240000001000 */
[----:B0-----:R-:W-:Y:S01]  /*01b0*/  VIADD R4, R6, 0xffffffe ;  /* 0x0ffffffe06047836 */ /* 0x001fe20000000000 */
[----:B------:R-:W-:-:S02]  /*01c0*/  IABS R6, R3 ;  /* 0x0000000300067213 */ /* 0x000fc40000000000 */
[----:B------:R-:W-:-:S03]  /*01d0*/  LOP3.LUT R3, R3, R8, RZ, 0x3c, !PT ;  /* 0x0000000803037212 */ /* 0x000fc600078e3cff */
[----:B------:R0:W1:Y:S01]  /*01e0*/  F2I.FTZ.U32.TRUNC.NTZ R5, R4 ;  /* 0x0000000400057305 */ /* 0x000062000021f000 */
[----:B------:R-:W-:Y:S01]  /*01f0*/  ISETP.GE.AND P1, PT, R3, RZ, PT ;  /* 0x000000ff0300720c */ /* 0x000fe20003f26270 */
[----:B0-----:R-:W-:Y:S02]  /*0200*/  IMAD.MOV.U32 R4, RZ, RZ, RZ ;  /* 0x000000ffff047224 */ /* 0x001fe400078e00ff */
[----:B-1----:R-:W-:-:S04]  /*0210*/  IMAD.MOV R10, RZ, RZ, -R5 ;  /* 0x000000ffff0a7224 */ /* 0x002fc800078e0a05 */
[----:B------:R-:W-:-:S04]  /*0220*/  IMAD R9, R10, R7, RZ ;  /* 0x000000070a097224 */ /* 0x000fc800078e02ff */
[----:B------:R-:W-:-:S06]  /*0230*/  IMAD.HI.U32 R5, R5, R9, R4 ;  /* 0x0000000905057227 */ /* 0x000fcc00078e0004 */
[----:B------:R-:W-:-:S04]  /*0240*/  IMAD.HI.U32 R5, R5, R6, RZ ;  /* 0x0000000605057227 */ /* 0x000fc800078e00ff */
[----:B------:R-:W-:-:S04]  /*0250*/  IMAD.MOV R4, RZ, RZ, -R5 ;  /* 0x000000ffff047224 */ /* 0x000fc800078e0a05 */
[----:B------:R-:W-:-:S05]  /*0260*/  IMAD R4, R7, R4, R6 ;  /* 0x0000000407047224 */ /* 0x000fca00078e0206 */
[----:B------:R-:W-:-:S13]  /*0270*/  ISETP.GT.U32.AND P2, PT, R7, R4, PT ;  /* 0x000000040700720c */ /* 0x000fda0003f44070 */
[----:B------:R-:W-:Y:S02]  /*0280*/  @!P2 IMAD.IADD R4, R4, 0x1, -R7 ;  /* 0x000000010404a824 */ /* 0x000fe400078e0a07 */
[----:B------:R-:W-:Y:S01]  /*0290*/  @!P2 VIADD R5, R5, 0x1 ;  /* 0x000000010505a836 */ /* 0x000fe20000000000 */
[----:B------:R-:W-:Y:S02]  /*02a0*/  ISETP.NE.AND P2, PT, R8, RZ, PT ;  /* 0x000000ff0800720c */ /* 0x000fe40003f45270 */
[----:B------:R-:W-:Y:S01]  /*02b0*/  ISETP.GE.U32.AND P0, PT, R4, R7, PT ;  /* 0x000000070400720c */ /* 0x000fe20003f06070 */
[----:B------:R-:W-:-:S12]  /*02c0*/  IMAD.MOV.U32 R4, RZ, RZ, R0 ;  /* 0x000000ffff047224 */ /* 0x000fd800078e0000 */
[----:B------:R-:W-:-:S04]  /*02d0*/  @P0 VIADD R5, R5, 0x1 ;  /* 0x0000000105050836 */ /* 0x000fc80000000000 */
[----:B------:R-:W-:-:S04]  /*02e0*/  IMAD.MOV.U32 R3, RZ, RZ, R5 ;  /* 0x000000ffff037224 */ /* 0x000fc800078e0005 */
[----:B------:R-:W-:Y:S01]  /*02f0*/  @!P1 IMAD.MOV R3, RZ, RZ, -R3 ;  /* 0x000000ffff039224 */ /* 0x000fe200078e0a03 */
[----:B------:R-:W-:-:S07]  /*0300*/  @!P2 LOP3.LUT R3, RZ, R8, RZ, 0x33, !PT ;  /* 0x00000008ff03a212 */ /* 0x000fce00078e33ff */
.L_x_4:
[----:B0-----:R-:W0:Y:S01]  /*0310*/  LDC R5, c[0x0][0x39c] ;  /* 0x0000e700ff057b82 */ /* 0x001e220000000800 */
[----:B------:R-:W1:Y:S01]  /*0320*/  LDCU UR6, c[0x0][0x38c] ;  /* 0x00007180ff0677ac */ /* 0x000e620008000800 */
[----:B------:R-:W2:Y:S01]  /*0330*/  LDCU UR10, c[0x0][0x388] ;  /* 0x00007100ff0a77ac */ /* 0x000ea20008000800 */
[----:B-1----:R-:W-:Y:S01]  /*0340*/  IMAD R8, R4, UR6, RZ ;  /* 0x0000000604087c24 */ /* 0x002fe2000f8e02ff */
[----:B------:R-:W1:Y:S01]  /*0350*/  LDCU.64 UR6, c[0x0][0x380] ;  /* 0x00007000ff0677ac */ /* 0x000e620008000a00 */
[----:B0-----:R-:W-:-:S04]  /*0360*/  IABS R11, R5 ;  /* 0x00000005000b7213 */ /* 0x001fc80000000000 */
[----:B------:R-:W0:Y:S08]  /*0370*/  I2F.RP R9, R11 ;  /* 0x0000000b00097306 */ /* 0x000e300000209400 */
[----:B0-----:R-:W0:Y:S02]  /*0380*/  MUFU.RCP R9, R9 ;  /* 0x0000000900097308 */ /* 0x001e240000001000 */
[----:B0-----:R-:W-:-:S06]  /*0390*/  VIADD R6, R9, 0xffffffe ;  /* 0x0ffffffe09067836 */ /* 0x001fcc0000000000 */
[----:B------:R0:W3:Y:S02]  /*03a0*/  F2I.FTZ.U32.TRUNC.NTZ R7, R6 ;  /* 0x0000000600077305 */ /* 0x0000e4000021f000 */
[----:B0-----:R-:W-:Y:S02]  /*03b0*/  IMAD.MOV.U32 R6, RZ, RZ, RZ ;  /* 0x000000ffff067224 */ /* 0x001fe400078e00ff */
[----:B---3--:R-:W-:-:S04]  /*03c0*/  IMAD.MOV R10, RZ, RZ, -R7 ;  /* 0x000000ffff0a7224 */ /* 0x008fc800078e0a07 */
[----:B------:R-:W-:Y:S01]  /*03d0*/  IMAD R13, R10, R11, RZ ;  /* 0x0000000b0a0d7224 */ /* 0x000fe200078e02ff */
[----:B------:R-:W-:Y:S02]  /*03e0*/  IABS R10, R8 ;  /* 0x00000008000a7213 */ /* 0x000fe40000000000 */
[----:B------:R-:W-:Y:S01]  /*03f0*/  LOP3.LUT R8, R8, R5, RZ, 0x3c, !PT ;  /* 0x0000000508087212 */ /* 0x000fe200078e3cff */
[----:B------:R-:W-:-:S03]  /*0400*/  IMAD.HI.U32 R7, R7, R13, R6 ;  /* 0x0000000d07077227 */ /* 0x000fc600078e0006 */
[----:B------:R-:W-:-:S03]  /*0410*/  ISETP.GE.AND P1, PT, R8, RZ, PT ;  /* 0x000000ff0800720c */ /* 0x000fc60003f26270 */
[----:B------:R-:W-:-:S04]  /*0420*/  IMAD.HI.U32 R7, R7, R10, RZ ;  /* 0x0000000a07077227 */ /* 0x000fc800078e00ff */
[----:B------:R-:W-:-:S04]  /*0430*/  IMAD.MOV R6, RZ, RZ, -R7 ;  /* 0x000000ffff067224 */ /* 0x000fc800078e0a07 */
[----:B------:R-:W-:-:S05]  /*0440*/  IMAD R6, R11, R6, R10 ;  /* 0x000000060b067224 */ /* 0x000fca00078e020a */
[----:B------:R-:W-:-:S13]  /*0450*/  ISETP.GT.U32.AND P2, PT, R11, R6, PT ;  /* 0x000000060b00720c */ /* 0x000fda0003f44070 */
[----:B------:R-:W-:Y:S02]  /*0460*/  @!P2 IMAD.IADD R6, R6, 0x1, -R11 ;  /* 0x000000010606a824 */ /* 0x000fe400078e0a0b */
[----:B------:R-:W-:Y:S01]  /*0470*/  @!P2 VIADD R7, R7, 0x1 ;  /* 0x000000010707a836 */ /* 0x000fe20000000000 */
[----:B------:R-:W-:Y:S02]  /*0480*/  ISETP.NE.AND P2, PT, R5, RZ, PT ;  /* 0x000000ff0500720c */ /* 0x000fe40003f45270 */
[----:B------:R-:W-:-:S13]  /*0490*/  ISETP.GE.U32.AND P0, PT, R6, R11, PT ;  /* 0x0000000b0600720c */ /* 0x000fda0003f06070 */
[----:B------:R-:W-:-:S04]  /*04a0*/  @P0 VIADD R7, R7, 0x1 ;  /* 0x0000000107070836 */ /* 0x000fc80000000000 */
[----:B------:R-:W-:Y:S01]  /*04b0*/  @!P1 IMAD.MOV R7, RZ, RZ, -R7 ;  /* 0x000000ffff079224 */ /* 0x000fe200078e0a07 */
[----:B------:R-:W-:-:S05]  /*04c0*/  @!P2 LOP3.LUT R7, RZ, R5, RZ, 0x33, !PT ;  /* 0x00000005ff07a212 */ /* 0x000fca00078e33ff */
[----:B--2---:R-:W-:-:S04]  /*04d0*/  IMAD R7, R7, UR10, R3 ;  /* 0x0000000a07077c24 */ /* 0x004fc8000f8e0203 */
[----:B------:R-:W-:-:S05]  /*04e0*/  IMAD R7, R7, 0x3, RZ ;  /* 0x0000000307077824 */ /* 0x000fca00078e02ff */
[----:B-1----:R-:W-:-:S04]  /*04f0*/  IADD3 R6, P0, PT, R7, UR6, RZ ;  /* 0x0000000607067c10 */ /* 0x002fc8000ff1e0ff */
[----:B------:R-:W-:-:S05]  /*0500*/  LEA.HI.X.SX32 R7, R7, UR7, 0x1, P0 ;  /* 0x0000000707077c11 */ /* 0x000fca00080f0eff */
[----:B------:R-:W2:Y:S04]  /*0510*/  LDG.E.U8 R14, desc[UR8][R6.64+0x2] ;  /* 0x00000208060e7981 */ /* 0x000ea8000c1e1100 */
[----:B------:R-:W3:Y:S04]  /*0520*/  LDG.E.U8 R10, desc[UR8][R6.64+0x1] ;  /* 0x00000108060a7981 */ /* 0x000ee8000c1e1100 */
[----:B------:R0:W4:Y:S01]  /*0530*/  LDG.E.U8 R12, desc[UR8][R6.64] ;  /* 0x00000008060c7981 */ /* 0x000122000c1e1100 */
[----:B------:R-:W-:Y:S01]  /*0540*/  UMOV UR6, 0x33333333 ;  /* 0x3333333300067882 */ /* 0x000fe20000000000 */
[----:B------:R-:W-:Y:S01]  /*0550*/  UMOV UR7, 0x3fd33333 ;  /* 0x3fd3333300077882 */ /* 0x000fe20000000000 */
[----:B------:R-:W-:Y:S01]  /*0560*/  BSSY B1, `(.L_x_2) ;  /* 0x000001c000017945 */ /* 0x000fe20003800000 */
[----:B0-----:R-:W0:Y:S01]  /*0570*/  LDC.64 R6, c[0x0][0x3a8] ;  /* 0x0000ea00ff067b82 */ /* 0x001e220000000a00 */
[----:B--2---:R-:W1:Y:S08]  /*0580*/  I2F.F64.U16 R8, R14 ;  /* 0x0000000e00087312 */ /* 0x004e700000101800 */
[----:B---3--:R-:W2:Y:S01]  /*0590*/  I2F.F64.U16 R10, R10 ;  /* 0x0000000a000a7312 */ /* 0x008ea20000101800 */
[----:B-1----:R-:W-:-:S07]  /*05a0*/  DMUL R8, R8, UR6 ;  /* 0x0000000608087c28 */ /* 0x002fce0008000000 */
[----:B----4-:R-:W1:Y:S01]  /*05b0*/  I2F.F64.U16 R12, R12 ;  /* 0x0000000c000c7312 */ /* 0x010e620000101800 */
[----:B------:R-:W-:Y:S01]  /*05c0*/  UMOV UR6, 0xae147ae1 ;  /* 0xae147ae100067882 */ /* 0x000fe20000000000 */
[----:B------:R-:W-:Y:S02]  /*05d0*/  UMOV UR7, 0x3fe2e147 ;  /* 0x3fe2e14700077882 */ /* 0x000fe40000000000 */
[----:B--2---:R-:W-:Y:S01]  /*05e0*/  DFMA R8, R10, UR6, R8 ;  /* 0x000000060a087c2b */ /* 0x004fe20008000008 */
[----:B------:R-:W-:Y:S01]  /*05f0*/  UMOV UR6, 0xc28f5c29 ;  /* 0xc28f5c2900067882 */ /* 0x000fe20000000000 */
[----:B------:R-:W-:Y:S01]  /*0600*/  UMOV UR7, 0x3fbc28f5 ;  /* 0x3fbc28f500077882 */ /* 0x000fe20000000000 */
[----:B------:R-:W-:-:S04]  /*0610*/  SHF.R.S32.HI R11, RZ, 0x1f, R4 ;  /* 0x0000001fff0b7819 */ /* 0x000fc80000011404 */
[----:B------:R-:W-:Y:S01]  /*0620*/  LEA.HI R11, R11, R4, RZ, 0x3 ;  /* 0x000000040b0b7211 */ /* 0x000fe200078f18ff */
[----:B-1----:R-:W-:Y:S01]  /*0630*/  DFMA R8, R12, UR6, R8 ;  /* 0x000000060c087c2b */ /* 0x002fe20008000008 */
[----:B------:R-:W1:Y:S02]  /*0640*/  LDCU UR6, c[0x0][0x3a0] ;  /* 0x00007400ff0677ac */ /* 0x000e640008000800 */
[----:B------:R-:W-:Y:S01]  /*0650*/  SHF.R.S32.HI R11, RZ, 0x3, R11 ;  /* 0x00000003ff0b7819 */ /* 0x000fe2000001140b */
[----:B------:R-:W2:Y:S06]  /*0660*/  LDCU UR7, c[0x0][0x398] ;  /* 0x00007300ff0777ac */ /* 0x000eac0008000800 */
[----:B------:R-:W3:Y:S01]  /*0670*/  F2I.U32.F64.TRUNC R8, R8 ;  /* 0x0000000800087311 */ /* 0x000ee2000030d000 */
[----:B--2---:R-:W-:Y:S01]  /*0680*/  IMAD R13, R11, UR7, R2 ;  /* 0x000000070b0d7c24 */ /* 0x004fe2000f8e0202 */
[----:B---3--:R-:W-:Y:S01]  /*0690*/  LOP3.LUT R10, R8, 0xff, RZ, 0xc0, !PT ;  /* 0x000000ff080a7812 */ /* 0x008fe200078ec0ff */
[----:B------:R-:W-:-:S02]  /*06a0*/  IMAD.MOV.U32 R11, RZ, RZ, 0x1 ;  /* 0x00000001ff0b7424 */ /* 0x000fc400078e00ff */
[----:B0-----:R-:W-:Y:S01]  /*06b0*/  IMAD.WIDE R6, R13, 0x4, R6 ;  /* 0x000000040d067825 */ /* 0x001fe200078e0206 */
[----:B-1----:R-:W-:-:S04]  /*06c0*/  ISETP.GE.AND P0, PT, R10, UR6, PT ;  /* 0x000000060a007c0c */ /* 0x002fc8000bf06270 */
[----:B-----5:R-:W-:-:S09]  /*06d0*/  SEL R12, RZ, 0x1, !P0 ;  /* 0x00000001ff0c7807 */ /* 0x020fd20004000000 */
.L_x_3:
[----:B------:R-:W-:Y:S05]  /*06e0*/  YIELD ;  /* 0x0000000000007946 */ /* 0x000fea0003800000 */
[----:B------:R-:W2:Y:S02]  /*06f0*/  ATOMG.E.EXCH.STRONG.GPU PT, R8, desc[UR8][R6.64], R11 ;  /* 0x8000000b060879a8 */ /* 0x000ea4000c1ef108 */
[----:B--2---:R-:W-:-:S13]  /*0700*/  ISETP.NE.AND P0, PT, R8, RZ, PT ;  /* 0x000000ff0800720c */ /* 0x004fda0003f05270 */
[----:B------:R-:W-:Y:S05]  /*0710*/  @P0 BRA `(.L_x_3) ;  /* 0xfffffffc00f00947 */ /* 0x000fea000383ffff */
[----:B------:R-:W-:Y:S05]  /*0720*/  BSYNC B1 ;  /* 0x0000000000017941 */ /* 0x000fea0003800000 */
.L_x_2:
[----:B------:R-:W0:Y:S02]  /*0730*/  LDCU.64 UR6, c[0x0][0x390] ;  /* 0x00007200ff0677ac */ /* 0x000e240008000a00 */
[----:B0-----:R-:W-:-:S04]  /*0740*/  IADD3 R8, P0, PT, R13, UR6, RZ ;  /* 0x000000060d087c10 */ /* 0x001fc8000ff1e0ff */
[----:B------:R-:W-:-:S05]  /*0750*/  LEA.HI.X.SX32 R9, R13, UR7, 0x1, P0 ;  /* 0x000000070d097c11 */ /* 0x000fca00080f0eff */
[----:B------:R-:W2:Y:S01]  /*0760*/  LDG.E.U8 R10, desc[UR8][R8.64] ;  /* 0x00000008080a7981 */ /* 0x000ea2000c1e1100 */
[----:B------:R-:W-:-:S04]  /*0770*/  LOP3.LUT R11, R4, 0x7, RZ, 0xc0, !PT ;  /* 0x00000007040b7812 */ /* 0x000fc800078ec0ff */
[----:B------:R-:W-:Y:S01]  /*0780*/  ISETP.GT.U32.AND P0, PT, R11, 0xffff, PT ;  /* 0x0000ffff0b00780c */ /* 0x000fe20003f04070 */
[----:B------:R-:W-:-:S03]  /*0790*/  VIADD R4, R4, UR4 ;  /* 0x0000000404047c36 */ /* 0x000fc60008000000 */
[----:B------:R-:W-:Y:S02]  /*07a0*/  SEL R11, R11, 0xffff, !P0 ;  /* 0x0000ffff0b0b7807 */ /* 0x000fe40004000000 */
[----:B------:R-:W-:Y:S02]  /*07b0*/  ISETP.GE.AND P0, PT, R4, R5, PT ;  /* 0x000000050400720c */ /* 0x000fe40003f06270 */
[----:B------:R-:W-:-:S04]  /*07c0*/  LOP3.LUT R11, R11, 0xffff, RZ, 0xc0, !PT ;  /* 0x0000ffff0b0b7812 */ /* 0x000fc800078ec0ff */
[----:B------:R-:W-:-:S04]  /*07d0*/  SHF.L.U32 R11, R12, R11, RZ ;  /* 0x0000000b0c0b7219 */ /* 0x000fc800000006ff */
[----:B--2---:R-:W-:-:S05]  /*07e0*/  LOP3.LUT R11, R10, R11, RZ, 0xfc, !PT ;  /* 0x0000000b0a0b7212 */ /* 0x004fca00078efcff */
[----:B------:R0:W-:Y:S04]  /*07f0*/  STG.E.U8 desc[UR8][R8.64], R11 ;  /* 0x0000000b08007986 */ /* 0x0001e8000c101108 */
[----:B------:R0:W5:Y:S01]  /*0800*/  ATOMG.E.EXCH.STRONG.GPU PT, RZ, desc[UR8][R6.64], RZ ;  /* 0x800000ff06ff79a8 */ /* 0x000162000c1ef108 */
[----:B------:R-:W-:Y:S05]  /*0810*/  @!P0 BRA `(.L_x_4) ;  /* 0xfffffff800bc8947 */ /* 0x000fea000383ffff */
.L_x_1:
[----:B------:R-:W-:Y:S05]  /*0820*/  BSYNC B0 ;  /* 0x0000000000007941 */ /* 0x000fea0003800000 */
.L_x_0:
[----:B------:R-:W1:Y:S01]  /*0830*/  LDCU UR6, c[0x0][0x398] ;  /* 0x00007300ff0677ac */ /* 0x000e620008000800 */
[----:B------:R-:W-:-:S05]  /*0840*/  VIADD R2, R2, UR5 ;  /* 0x0000000502027c36 */ /* 0x000fca0008000000 */
[----:B-1----:R-:W-:-:S13]  /*0850*/  ISETP.GE.AND P0, PT, R2, UR6, PT ;  /* 0x0000000602007c0c */ /* 0x002fda000bf06270 */
[----:B------:R-:W-:Y:S05]  /*0860*/  @!P0 BRA `(.L_x_5) ;  /* 0xfffffff800288947 */ /* 0x000fea000383ffff */
[----:B------:R-:W-:Y:S05]  /*0870*/  EXIT ;  /* 0x000000000000794d */ /* 0x000fea0003800000 */
.L_x_6:
[----:B------:R-:W-:-:S00]  /*0880*/  BRA `(.L_x_6) ;  /* 0xfffffffc00fc7947 */ /* 0x000fc0000383ffff */
[----:B------:R-:W-:-:S00]  /*0890*/  NOP ;  /* 0x0000000000007918 */ /* 0x000fc00000000000 */
        /* <DEDUP_REMOVED lines=14> */
.L_x_7:


//--------------------- .nv.shared.reserved.0     --------------------------
	.section	.nv.shared.reserved.0,"aw",@nobits
	.weak		__nv_reservedSMEM_offset_0_alias
	.size		__nv_reservedSMEM_offset_0_alias, 0, 64
	.other		__nv_reservedSMEM_offset_0_alias,@"STO_CUDA_RESERVED_SHARED STV_DEFAULT"
__nv_reservedSMEM_offset_0_alias:
	.zero		0
	.zero		64


//--------------------- .nv.constant0.resize_frame_kernel --------------------------
	.section	.nv.constant0.resize_frame_kernel,"a",@progbits
	.sectionflags	@""
	.align	4
.nv.constant0.resize_frame_kernel:
	.zero		944


//--------------------- SYMBOLS --------------------------

	.type		.nv.reservedSmem.offset0,@object
	.size		.nv.reservedSmem.offset0,0x4
